	.headerflags	@"EF_CUDA_TEXMODE_UNIFIED EF_CUDA_64BIT_ADDRESS EF_CUDA_ACCELERATORS EF_CUDA_SM90 EF_CUDA_VIRTUAL_SM(EF_CUDA_SM90)"
	.elftype	@"ET_EXEC"


//--------------------- .nv.info                  --------------------------
	.section	.nv.info,"",@"SHT_CUDA_INFO"
	.align	4


	//----- nvinfo : EIATTR_REGCOUNT
	.align		4
        /*0000*/ 	.byte	0x04, 0x2f
        /*0002*/ 	.short	(.L_1 - .L_0)
	.align		4
.L_0:
        /*0004*/ 	.word	index@(triton_poi_fused_cat_6)
        /*0008*/ 	.word	0x00000010


	//----- nvinfo : EIATTR_MIN_STACK_SIZE
	.align		4
.L_1:
        /*000c*/ 	.byte	0x04, 0x12
        /*000e*/ 	.short	(.L_3 - .L_2)
	.align		4
.L_2:
        /*0010*/ 	.word	index@(triton_poi_fused_cat_6)
        /*0014*/ 	.word	0x00000000


	//----- nvinfo : EIATTR_FRAME_SIZE
	.align		4
.L_3:
        /*0018*/ 	.byte	0x04, 0x11
        /*001a*/ 	.short	(.L_5 - .L_4)
	.align		4
.L_4:
        /*001c*/ 	.word	index@(triton_poi_fused_cat_6)
        /*0020*/ 	.word	0x00000000


	//----- nvinfo : EIATTR_MIN_STACK_SIZE
	.align		4
.L_5:
        /*0024*/ 	.byte	0x04, 0x12
        /*0026*/ 	.short	(.L_7 - .L_6)
	.align		4
.L_6:
        /*0028*/ 	.word	index@(triton_poi_fused_cat_6)
        /*002c*/ 	.word	0x00000000
.L_7:


//--------------------- .nv.info.triton_poi_fused_cat_6 --------------------------
	.section	.nv.info.triton_poi_fused_cat_6,"",@"SHT_CUDA_INFO"
	.sectionflags	@""
	.align	4


	//----- nvinfo : EIATTR_CUDA_API_VERSION
	.align		4
        /*0000*/ 	.byte	0x04, 0x37
        /*0002*/ 	.short	(.L_9 - .L_8)
.L_8:
        /*0004*/ 	.word	0x0000007c


	//----- nvinfo : EIATTR_KPARAM_INFO
	.align		4
.L_9:
        /*0008*/ 	.byte	0x04, 0x17
        /*000a*/ 	.short	(.L_11 - .L_10)
.L_10:
        /*000c*/ 	.word	0x00000000
        /*0010*/ 	.short	0x0002
        /*0012*/ 	.short	0x0010
        /*0014*/ 	.byte	0x00, 0xf0, 0x11, 0x00


	//----- nvinfo : EIATTR_KPARAM_INFO
	.align		4
.L_11:
        /*0018*/ 	.byte	0x04, 0x17
        /*001a*/ 	.short	(.L_13 - .L_12)
.L_12:
        /*001c*/ 	.word	0x00000000
        /*0020*/ 	.short	0x0001
        /*0022*/ 	.short	0x0008
        /*0024*/ 	.byte	0x00, 0xf4, 0x21, 0x00


	//----- nvinfo : EIATTR_KPARAM_INFO
	.align		4
.L_13:
        /*0028*/ 	.byte	0x04, 0x17
        /*002a*/ 	.short	(.L_15 - .L_14)
.L_14:
        /*002c*/ 	.word	0x00000000
        /*0030*/ 	.short	0x0000
        /*0032*/ 	.short	0x0000
        /*0034*/ 	.byte	0x00, 0xf4, 0x21, 0x00


	//----- nvinfo : EIATTR_SPARSE_MMA_MASK
	.align		4
.L_15:
        /*0038*/ 	.byte	0x03, 0x50
        /*003a*/ 	.short	0x0000


	//----- nvinfo : EIATTR_MAXREG_COUNT
	.align		4
        /*003c*/ 	.byte	0x03, 0x1b
        /*003e*/ 	.short	0x00ff


	//----- nvinfo : EIATTR_EXIT_INSTR_OFFSETS
	.align		4
        /*0040*/ 	.byte	0x04, 0x1c
        /*0042*/ 	.short	(.L_17 - .L_16)


	//   ....[0]....
.L_16:
        /*0044*/ 	.word	0x00000280


	//   ....[1]....
        /*0048*/ 	.word	0x000002d0


	//----- nvinfo : EIATTR_REQNTID
	.align		4
.L_17:
        /*004c*/ 	.byte	0x04, 0x10
        /*004e*/ 	.short	(.L_19 - .L_18)
.L_18:
        /*0050*/ 	.word	0x00000080
        /*0054*/ 	.word	0x00000001
        /*0058*/ 	.word	0x00000001


	//----- nvinfo : EIATTR_CBANK_PARAM_SIZE
	.align		4
.L_19:
        /*005c*/ 	.byte	0x03, 0x19
        /*005e*/ 	.short	0x0014


	//----- nvinfo : EIATTR_PARAM_CBANK
	.align		4
        /*0060*/ 	.byte	0x04, 0x0a
        /*0062*/ 	.short	(.L_21 - .L_20)
	.align		4
.L_20:
        /*0064*/ 	.word	index@(.nv.constant0.triton_poi_fused_cat_6)
        /*0068*/ 	.short	0x0210
        /*006a*/ 	.short	0x0014


	//----- nvinfo : EIATTR_SW_WAR
	.align		4
.L_21:
        /*006c*/ 	.byte	0x04, 0x36
        /*006e*/ 	.short	(.L_23 - .L_22)
.L_22:
        /*0070*/ 	.word	0x00000008
.L_23:


//--------------------- .nv.callgraph             --------------------------
	.section	.nv.callgraph,"",@"SHT_CUDA_CALLGRAPH"
	.align	4
	.sectionentsize	8
	.align		4
        /*0000*/ 	.word	0x00000000
	.align		4
        /*0004*/ 	.word	0xffffffff
	.align		4
        /*0008*/ 	.word	0x00000000
	.align		4
        /*000c*/ 	.word	0xfffffffe
	.align		4
        /*0010*/ 	.word	0x00000000
	.align		4
        /*0014*/ 	.word	0xfffffffd
	.align		4
        /*0018*/ 	.word	0x00000000
	.align		4
        /*001c*/ 	.word	0xfffffffc


//--------------------- .text.triton_poi_fused_cat_6 --------------------------
	.section	.text.triton_poi_fused_cat_6,"ax",@progbits
	.sectionflags	@"SHF_BARRIERS=1"
	.align	128
        .global         triton_poi_fused_cat_6
        .type           triton_poi_fused_cat_6,@function
        .size           triton_poi_fused_cat_6,(.L_x_1 - triton_poi_fused_cat_6)
        .other          triton_poi_fused_cat_6,@"STO_CUDA_ENTRY STV_DEFAULT"
triton_poi_fused_cat_6:
.text.triton_poi_fused_cat_6:
[----:B------:R-:W0:Y:S02]  /*0000*/  LDC R1, c[0x0][0x28] ;  /* 0x00000a00ff017b82 */ /* 0x000e240000000800 */
[----:B------:R-:W1:Y:S01]  /*0010*/  S2R R7, SR_TID.X ;  /* 0x0000000000077919 */ /* 0x000e620000002100 */
[----:B------:R-:W-:Y:S01]  /*0020*/  ULDC.64 UR6, c[0x0][0x208] ;  /* 0x0000820000067ab9 */ /* 0x000fe20000000a00 */
[----:B------:R-:W2:Y:S01]  /*0030*/  S2R R13, SR_CTAID.X ;  /* 0x00000000000d7919 */ /* 0x000ea20000002500 */
[----:B-1----:R-:W-:-:S05]  /*0040*/  IMAD.SHL.U32 R0, R7, 0x2, RZ ;  /* 0x0000000207007824 */ /* 0x002fca00078e00ff */
[----:B------:R-:W-:-:S04]  /*0050*/  LOP3.LUT R0, R0, 0xfe, RZ, 0xc0, !PT ;  /* 0x000000fe00007812 */ /* 0x000fc800078ec0ff */
[----:B--2---:R-:W-:-:S04]  /*0060*/  PRMT R4, R0, 0x6540, R13 ;  /* 0x0000654000047816 */ /* 0x004fc8000000000d */
[----:B------:R-:W-:-:S04]  /*0070*/  SHF.R.S32.HI R3, RZ, 0x1f, R4 ;  /* 0x0000001fff037819 */ /* 0x000fc80000011404 */
[----:B------:R-:W-:Y:S02]  /*0080*/  LEA.HI R5, R3, R4, RZ, 0x2 ;  /* 0x0000000403057211 */ /* 0x000fe400078f10ff */
[----:B------:R-:W1:Y:S02]  /*0090*/  LDC.64 R2, c[0x0][0x210] ;  /* 0x00008400ff027b82 */ /* 0x000e640000000a00 */
[----:B------:R-:W-:Y:S02]  /*00a0*/  SHF.R.S32.HI R6, RZ, 0x2, R5 ;  /* 0x00000002ff067819 */ /* 0x000fe40000011405 */
[----:B------:R-:W-:Y:S02]  /*00b0*/  LOP3.LUT R5, R5, 0xfffffffc, RZ, 0xc0, !PT ;  /* 0xfffffffc05057812 */ /* 0x000fe400078ec0ff */
[----:B------:R-:W-:-:S03]  /*00c0*/  LOP3.LUT R6, R6, 0x80000003, RZ, 0xc0, !PT ;  /* 0x8000000306067812 */ /* 0x000fc600078ec0ff */
[----:B------:R-:W-:Y:S01]  /*00d0*/  IMAD.IADD R5, R4, 0x1, -R5 ;  /* 0x0000000104057824 */ /* 0x000fe200078e0a05 */
[----:B------:R-:W-:-:S04]  /*00e0*/  ISETP.GT.AND P0, PT, R6, RZ, PT ;  /* 0x000000ff0600720c */ /* 0x000fc80003f04270 */
[----:B------:R-:W-:Y:S01]  /*00f0*/  ISETP.GT.AND P0, PT, R5, -0x1, P0 ;  /* 0xffffffff0500780c */ /* 0x000fe20000704270 */
[----:B------:R-:W-:-:S03]  /*0100*/  VIADD R5, R4, 0xfffffffc ;  /* 0xfffffffc04057836 */ /* 0x000fc60000000000 */
[----:B------:R-:W-:Y:S01]  /*0110*/  ISETP.LT.AND P0, PT, R4, 0x100, P0 ;  /* 0x000001000400780c */ /* 0x000fe20000701270 */
[----:B-1----:R-:W-:Y:S01]  /*0120*/  IMAD.WIDE R2, R5, 0x4, R2 ;  /* 0x0000000405027825 */ /* 0x002fe200078e0202 */
[----:B------:R-:W-:-:S11]  /*0130*/  CS2R R4, SRZ ;  /* 0x0000000000047805 */ /* 0x000fd6000001ff00 */
[----:B------:R1:W2:Y:S01]  /*0140*/  @P0 LDG.E.64 R4, desc[UR6][R2.64] ;  /* 0x0000000602040981 */ /* 0x0002a2000c1e1b00 */
[----:B------:R-:W3:Y:S01]  /*0150*/  S2UR UR5, SR_CgaCtaId ;  /* 0x00000000000579c3 */ /* 0x000ee20000008800 */
[----:B------:R-:W-:Y:S01]  /*0160*/  UMOV UR4, 0x400 ;  /* 0x0000040000047882 */ /* 0x000fe20000000000 */
[----:B------:R-:W-:Y:S01]  /*0170*/  LOP3.LUT R6, R7, 0x7f, RZ, 0xc0, !PT ;  /* 0x0000007f07067812 */ /* 0x000fe200078ec0ff */
[----:B---3--:R-:W-:-:S06]  /*0180*/  UPRMT UR4, UR5, 0x654, UR4 ;  /* 0x0000065405047896 */ /* 0x008fcc0008000004 */
[----:B------:R-:W-:Y:S02]  /*0190*/  LEA R7, R0, UR4, 0x2 ;  /* 0x0000000400077c11 */ /* 0x000fe4000f8e10ff */
[C---:B------:R-:W-:Y:S02]  /*01a0*/  LEA R10, R6.reuse, UR4, 0x2 ;  /* 0x00000004060a7c11 */ /* 0x040fe4000f8e10ff */
[----:B------:R-:W-:-:S04]  /*01b0*/  PRMT R6, R6, 0x6540, R13 ;  /* 0x0000654006067816 */ /* 0x000fc8000000000d */
[C---:B------:R-:W-:Y:S01]  /*01c0*/  LOP3.LUT R0, R6.reuse, 0x80, RZ, 0xfc, !PT ;  /* 0x0000008006007812 */ /* 0x040fe200078efcff */
[C---:B-1----:R-:W-:Y:S01]  /*01d0*/  IMAD R3, R6.reuse, 0x19, RZ ;  /* 0x0000001906037824 */ /* 0x042fe200078e02ff */
[----:B------:R-:W-:Y:S02]  /*01e0*/  ISETP.GE.AND P1, PT, R6, 0x100, PT ;  /* 0x000001000600780c */ /* 0x000fe40003f26270 */
[----:B--2---:R-:W-:Y:S02]  /*01f0*/  SEL R8, R4, 0xc61c4000, P0 ;  /* 0xc61c400004087807 */ /* 0x004fe40000000000 */
[----:B------:R-:W-:Y:S02]  /*0200*/  SEL R9, R5, 0xc61c4000, P0 ;  /* 0xc61c400005097807 */ /* 0x000fe40000000000 */
[----:B------:R-:W1:Y:S01]  /*0210*/  LDC.64 R4, c[0x0][0x218] ;  /* 0x00008600ff047b82 */ /* 0x000e620000000a00 */
[----:B------:R-:W-:Y:S02]  /*0220*/  ISETP.GE.AND P0, PT, R0, 0x100, PT ;  /* 0x000001000000780c */ /* 0x000fe40003f06270 */
[----:B------:R-:W-:Y:S05]  /*0230*/  STS.64 [R7], R8 ;  /* 0x0000000807007388 */ /* 0x000fea0000000a00 */
[----:B------:R-:W-:Y:S01]  /*0240*/  BAR.SYNC.DEFER_BLOCKING 0x0 ;  /* 0x0000000000007b1d */ /* 0x000fe20000010000 */
[----:B-1----:R-:W-:-:S05]  /*0250*/  IMAD.WIDE R2, R3, 0x4, R4 ;  /* 0x0000000403027825 */ /* 0x002fca00078e0204 */
[----:B------:R-:W1:Y:S04]  /*0260*/  LDS R11, [R10] ;  /* 0x000000000a0b7984 */ /* 0x000e680000000800 */
[----:B-1----:R1:W-:Y:S01]  /*0270*/  @!P1 STG.E desc[UR6][R2.64], R11 ;  /* 0x0000000b02009986 */ /* 0x0023e2000c101906 */
[----:B------:R-:W-:Y:S05]  /*0280*/  @P0 EXIT ;  /* 0x000000000000094d */ /* 0x000fea0003800000 */
[----:B------:R-:W0:Y:S01]  /*0290*/  LDS R7, [R10+0x200] ;  /* 0x000200000a077984 */ /* 0x000e220000000800 */
[----:B-1----:R-:W-:-:S04]  /*02a0*/  IMAD R3, R0, 0x19, RZ ;  /* 0x0000001900037824 */ /* 0x002fc800078e02ff */
[----:B------:R-:W-:-:S05]  /*02b0*/  IMAD.WIDE R2, R3, 0x4, R4 ;  /* 0x0000000403027825 */ /* 0x000fca00078e0204 */
[----:B0-----:R-:W-:Y:S01]  /*02c0*/  STG.E desc[UR6][R2.64], R7 ;  /* 0x0000000702007986 */ /* 0x001fe2000c101906 */
[----:B------:R-:W-:Y:S05]  /*02d0*/  EXIT ;  /* 0x000000000000794d */ /* 0x000fea0003800000 */
.L_x_0:
[----:B------:R-:W-:-:S00]  /*02e0*/  BRA `(.L_x_0) ;  /* 0xfffffffc00fc7947 */ /* 0x000fc0000383ffff */
[----:B------:R-:W-:-:S00]  /*02f0*/  NOP ;  /* 0x0000000000007918 */ /* 0x000fc00000000000 */
        /* <DEDUP_REMOVED lines=8> */
.L_x_1:


//--------------------- .nv.shared.triton_poi_fused_cat_6 --------------------------
	.section	.nv.shared.triton_poi_fused_cat_6,"aw",@nobits
	.sectionflags	@""
	.align	16
	.zero		1024


//--------------------- .nv.constant0.triton_poi_fused_cat_6 --------------------------
	.section	.nv.constant0.triton_poi_fused_cat_6,"a",@progbits
	.sectionflags	@""
	.align	4
.nv.constant0.triton_poi_fused_cat_6:
	.zero		548
